//
// Generated by NVIDIA NVVM Compiler
//
// Compiler Build ID: CL-36424714
// Cuda compilation tools, release 13.0, V13.0.88
// Based on NVVM 20.0.0
//

.version 9.0
.target sm_100
.address_size 64

	// .globl	_Z7stenciliPfPKf

.visible .entry _Z7stenciliPfPKf(
	.param .u32 _Z7stenciliPfPKf_param_0,
	.param .u64 .ptr .align 1 _Z7stenciliPfPKf_param_1,
	.param .u64 .ptr .align 1 _Z7stenciliPfPKf_param_2
)
{
	.reg .pred 	%p<4>;
	.reg .b32 	%r<7>;
	.reg .b32 	%f<11>;
	.reg .b64 	%rd<9>;

	ld.param.u32 	%r2, [_Z7stenciliPfPKf_param_0];
	ld.param.u64 	%rd2, [_Z7stenciliPfPKf_param_1];
	ld.param.u64 	%rd3, [_Z7stenciliPfPKf_param_2];
	mov.u32 	%r3, %ctaid.x;
	mov.u32 	%r4, %ntid.x;
	mov.u32 	%r5, %tid.x;
	mad.lo.s32 	%r1, %r3, %r4, %r5;
	setp.ge.s32 	%p1, %r1, %r2;
	@%p1 bra 	$L__BB0_6;
	cvta.to.global.u64 	%rd4, %rd3;
	mul.wide.s32 	%rd5, %r1, 4;
	add.s64 	%rd1, %rd4, %rd5;
	ld.global.f32 	%f1, [%rd1];
	setp.eq.s32 	%p2, %r1, 0;
	mov.f32 	%f9, %f1;
	@%p2 bra 	$L__BB0_3;
	ld.global.f32 	%f9, [%rd1+-4];
$L__BB0_3:
	add.s32 	%r6, %r2, -1;
	setp.eq.s32 	%p3, %r1, %r6;
	mov.f32 	%f10, %f1;
	@%p3 bra 	$L__BB0_5;
	ld.global.f32 	%f10, [%rd1+4];
$L__BB0_5:
	bar.sync 	0;
	add.f32 	%f6, %f1, %f1;
	sub.f32 	%f7, %f6, %f10;
	sub.f32 	%f8, %f7, %f9;
	cvta.to.global.u64 	%rd6, %rd2;
	add.s64 	%rd8, %rd6, %rd5;
	st.global.f32 	[%rd8], %f8;
$L__BB0_6:
	ret;

}


// ===== COMPILED SASS (sm_100) =====

	.target	sm_100

	.elftype	@"ET_EXEC"


//--------------------- .note.nv.tkinfo           --------------------------
	.section	.note.nv.tkinfo,"",@"SHT_NOTE"
	.sectionflags	@"SHF_NOTE_NV_TKINFO"
	.tkinfo
        /*0018*/ 	.word	0x00000002
        /*0030*/ 	.string	""
        /*0030*/ 	.string	"ptxas"
        /*0030*/ 	.string	"Cuda compilation tools, release 13.0, V13.0.88"
        /*0030*/ 	.string	"Build cuda_13.0.r13.0/compiler.36424714_0"
        /*0030*/ 	.string	"-arch sm_100 -m 64 "



//--------------------- .note.nv.cuinfo           --------------------------
	.section	.note.nv.cuinfo,"",@"SHT_NOTE"
	.sectionflags	@"SHF_NOTE_NV_CUINFO"
        /*0018*/ 	.short	0x0002
        /*001a*/ 	.short	0x0064
        /*001c*/ 	.short	0x0082
	.zero		2


//--------------------- .nv.info                  --------------------------
	.section	.nv.info,"",@"SHT_CUDA_INFO"
	.align	4


	//----- nvinfo : EIATTR_REGCOUNT
	.align		4
        /*0000*/ 	.byte	0x04, 0x2f
        /*0002*/ 	.short	(.L_1 - .L_0)
	.align		4
.L_0:
        /*0004*/ 	.word	index@(_Z7stenciliPfPKf)
        /*0008*/ 	.word	0x0000000c


	//----- nvinfo : EIATTR_FRAME_SIZE
	.align		4
.L_1:
        /*000c*/ 	.byte	0x04, 0x11
        /*000e*/ 	.short	(.L_3 - .L_2)
	.align		4
.L_2:
        /*0010*/ 	.word	index@(_Z7stenciliPfPKf)
        /*0014*/ 	.word	0x00000000


	//----- nvinfo : EIATTR_MIN_STACK_SIZE
	.align		4
.L_3:
        /*0018*/ 	.byte	0x04, 0x12
        /*001a*/ 	.short	(.L_5 - .L_4)
	.align		4
.L_4:
        /*001c*/ 	.word	index@(_Z7stenciliPfPKf)
        /*0020*/ 	.word	0x00000000
.L_5:


//--------------------- .nv.compat                --------------------------
	.section	.nv.compat,"",@"SHT_CUDA_COMPAT_INFO"
	.align	4
        /*0000*/ 	.byte	0x02, 0x09, 0x00, 0x00, 0x02, 0x02, 0x01, 0x00, 0x02, 0x05, 0x05, 0x00, 0x03, 0x07, 0x01, 0x01
        /*0010*/ 	.byte	0x02, 0x03, 0x00, 0x00, 0x02, 0x06, 0x01, 0x00, 0x04, 0x0b, 0x08, 0x00, 0x09, 0x00, 0x00, 0x00
        /*0020*/ 	.byte	0x00, 0x00, 0x00, 0x00


//--------------------- .nv.info._Z7stenciliPfPKf --------------------------
	.section	.nv.info._Z7stenciliPfPKf,"",@"SHT_CUDA_INFO"
	.sectionflags	@""
	.align	4


	//----- nvinfo : EIATTR_CUDA_API_VERSION
	.align		4
        /*0000*/ 	.byte	0x04, 0x37
        /*0002*/ 	.short	(.L_7 - .L_6)
.L_6:
        /*0004*/ 	.word	0x00000082


	//----- nvinfo : EIATTR_KPARAM_INFO
	.align		4
.L_7:
        /*0008*/ 	.byte	0x04, 0x17
        /*000a*/ 	.short	(.L_9 - .L_8)
.L_8:
        /*000c*/ 	.word	0x00000000
        /*0010*/ 	.short	0x0002
        /*0012*/ 	.short	0x0010
        /*0014*/ 	.byte	0x00, 0xf5, 0x21, 0x00


	//----- nvinfo : EIATTR_KPARAM_INFO
	.align		4
.L_9:
        /*0018*/ 	.byte	0x04, 0x17
        /*001a*/ 	.short	(.L_11 - .L_10)
.L_10:
        /*001c*/ 	.word	0x00000000
        /*0020*/ 	.short	0x0001
        /*0022*/ 	.short	0x0008
        /*0024*/ 	.byte	0x00, 0xf5, 0x21, 0x00


	//----- nvinfo : EIATTR_KPARAM_INFO
	.align		4
.L_11:
        /*0028*/ 	.byte	0x04, 0x17
        /*002a*/ 	.short	(.L_13 - .L_12)
.L_12:
        /*002c*/ 	.word	0x00000000
        /*0030*/ 	.short	0x0000
        /*0032*/ 	.short	0x0000
        /*0034*/ 	.byte	0x00, 0xf0, 0x11, 0x00


	//----- nvinfo : EIATTR_SPARSE_MMA_MASK
	.align		4
.L_13:
        /*0038*/ 	.byte	0x03, 0x50
        /*003a*/ 	.short	0x0000


	//----- nvinfo : EIATTR_MAXREG_COUNT
	.align		4
        /*003c*/ 	.byte	0x03, 0x1b
        /*003e*/ 	.short	0x00ff


	//----- nvinfo : EIATTR_NUM_BARRIERS
	.align		4
        /*0040*/ 	.byte	0x02, 0x4c
        /*0042*/ 	.byte	0x01
	.zero		1


	//----- nvinfo : EIATTR_MERCURY_ISA_VERSION
	.align		4
        /*0044*/ 	.byte	0x03, 0x5f
        /*0046*/ 	.short	0x0101


	//----- nvinfo : EIATTR_VRC_CTA_INIT_COUNT
	.align		4
        /*0048*/ 	.byte	0x02, 0x4a
	.zero		1
	.zero		1


	//----- nvinfo : EIATTR_EXIT_INSTR_OFFSETS
	.align		4
        /*004c*/ 	.byte	0x04, 0x1c
        /*004e*/ 	.short	(.L_15 - .L_14)


	//   ....[0]....
.L_14:
        /*0050*/ 	.word	0x00000070


	//   ....[1]....
        /*0054*/ 	.word	0x000001a0


	//----- nvinfo : EIATTR_CBANK_PARAM_SIZE
	.align		4
.L_15:
        /*0058*/ 	.byte	0x03, 0x19
        /*005a*/ 	.short	0x0018


	//----- nvinfo : EIATTR_PARAM_CBANK
	.align		4
        /*005c*/ 	.byte	0x04, 0x0a
        /*005e*/ 	.short	(.L_17 - .L_16)
	.align		4
.L_16:
        /*0060*/ 	.word	index@(.nv.constant0._Z7stenciliPfPKf)
        /*0064*/ 	.short	0x0380
        /*0066*/ 	.short	0x0018


	//----- nvinfo : EIATTR_SW_WAR
	.align		4
.L_17:
        /*0068*/ 	.byte	0x04, 0x36
        /*006a*/ 	.short	(.L_19 - .L_18)
.L_18:
        /*006c*/ 	.word	0x00000008
.L_19:


//--------------------- .nv.callgraph             --------------------------
	.section	.nv.callgraph,"",@"SHT_CUDA_CALLGRAPH"
	.align	4
	.sectionentsize	8
	.align		4
        /*0000*/ 	.word	0x00000000
	.align		4
        /*0004*/ 	.word	0xffffffff
	.align		4
        /*0008*/ 	.word	0x00000000
	.align		4
        /*000c*/ 	.word	0xfffffffe
	.align		4
        /*0010*/ 	.word	0x00000000
	.align		4
        /*0014*/ 	.word	0xfffffffd
	.align		4
        /*0018*/ 	.word	0x00000000
	.align		4
        /*001c*/ 	.word	0xfffffffc


//--------------------- .text._Z7stenciliPfPKf    --------------------------
	.section	.text._Z7stenciliPfPKf,"ax",@progbits
	.align	128
        .global         _Z7stenciliPfPKf
        .type           _Z7stenciliPfPKf,@function
        .size           _Z7stenciliPfPKf,(.L_x_1 - _Z7stenciliPfPKf)
        .other          _Z7stenciliPfPKf,@"STO_CUDA_ENTRY STV_DEFAULT"
_Z7stenciliPfPKf:
.text._Z7stenciliPfPKf:
[----:B------:R-:W-:Y:S01]  /*0000*/  LDC R1, c[0x0][0x37c] ;  /* 0x0000df00ff017b82 */ /* 0x000fe20000000800 */
[----:B------:R-:W0:Y:S07]  /*0010*/  S2R R0, SR_TID.X ;  /* 0x0000000000007919 */ /* 0x000e2e0000002100 */
[----:B------:R-:W0:Y:S01]  /*0020*/  S2UR UR4, SR_CTAID.X ;  /* 0x00000000000479c3 */ /* 0x000e220000002500 */
[----:B------:R-:W1:Y:S07]  /*0030*/  LDCU UR5, c[0x0][0x380] ;  /* 0x00007000ff0577ac */ /* 0x000e6e0008000800 */
[----:B------:R-:W0:Y:S02]  /*0040*/  LDC R7, c[0x0][0x360] ;  /* 0x0000d800ff077b82 */ /* 0x000e240000000800 */
[----:B0-----:R-:W-:-:S05]  /*0050*/  IMAD R7, R7, UR4, R0 ;  /* 0x0000000407077c24 */ /* 0x001fca000f8e0200 */
[----:B-1----:R-:W-:-:S13]  /*0060*/  ISETP.GE.AND P0, PT, R7, UR5, PT ;  /* 0x0000000507007c0c */ /* 0x002fda000bf06270 */
[----:B------:R-:W-:Y:S05]  /*0070*/  @P0 EXIT ;  /* 0x000000000000094d */ /* 0x000fea0003800000 */
[----:B------:R-:W0:Y:S01]  /*0080*/  LDC.64 R2, c[0x0][0x390] ;  /* 0x0000e400ff027b82 */ /* 0x000e220000000a00 */
[----:B------:R-:W1:Y:S01]  /*0090*/  LDCU.64 UR6, c[0x0][0x358] ;  /* 0x00006b00ff0677ac */ /* 0x000e620008000a00 */
[----:B------:R-:W-:Y:S01]  /*00a0*/  UIADD3 UR4, UPT, UPT, UR5, -0x1, URZ ;  /* 0xffffffff05047890 */ /* 0x000fe2000fffe0ff */
[----:B------:R-:W-:-:S05]  /*00b0*/  ISETP.NE.AND P0, PT, R7, RZ, PT ;  /* 0x000000ff0700720c */ /* 0x000fca0003f05270 */
[----:B------:R-:W2:Y:S01]  /*00c0*/  LDC.64 R4, c[0x0][0x388] ;  /* 0x0000e200ff047b82 */ /* 0x000ea20000000a00 */
[----:B0-----:R-:W-:-:S05]  /*00d0*/  IMAD.WIDE R2, R7, 0x4, R2 ;  /* 0x0000000407027825 */ /* 0x001fca00078e0202 */
[----:B-1----:R-:W3:Y:S01]  /*00e0*/  LDG.E R0, desc[UR6][R2.64] ;  /* 0x0000000602007981 */ /* 0x002ee2000c1e1900 */
[----:B------:R-:W-:Y:S02]  /*00f0*/  ISETP.NE.AND P1, PT, R7, UR4, PT ;  /* 0x0000000407007c0c */ /* 0x000fe4000bf25270 */
[-C--:B---3--:R-:W-:Y:S02]  /*0100*/  MOV R8, R0.reuse ;  /* 0x0000000000087202 */ /* 0x088fe40000000f00 */
[----:B------:R-:W-:-:S09]  /*0110*/  MOV R6, R0 ;  /* 0x0000000000067202 */ /* 0x000fd20000000f00 */
[----:B------:R-:W3:Y:S04]  /*0120*/  @P1 LDG.E R8, desc[UR6][R2.64+0x4] ;  /* 0x0000040602081981 */ /* 0x000ee8000c1e1900 */
[----:B------:R-:W4:Y:S01]  /*0130*/  @P0 LDG.E R6, desc[UR6][R2.64+-0x4] ;  /* 0xfffffc0602060981 */ /* 0x000f22000c1e1900 */
[----:B------:R-:W-:Y:S01]  /*0140*/  FADD R9, R0, R0 ;  /* 0x0000000000097221 */ /* 0x000fe20000000000 */
[----:B--2---:R-:W-:Y:S01]  /*0150*/  IMAD.WIDE R4, R7, 0x4, R4 ;  /* 0x0000000407047825 */ /* 0x004fe200078e0204 */
[----:B------:R-:W-:Y:S03]  /*0160*/  BAR.SYNC.DEFER_BLOCKING 0x0 ;  /* 0x0000000000007b1d */ /* 0x000fe60000010000 */
[----:B---3--:R-:W-:-:S04]  /*0170*/  FADD R9, R9, -R8 ;  /* 0x8000000809097221 */ /* 0x008fc80000000000 */
[----:B----4-:R-:W-:-:S05]  /*0180*/  FADD R9, R9, -R6 ;  /* 0x8000000609097221 */ /* 0x010fca0000000000 */
[----:B------:R-:W-:Y:S01]  /*0190*/  STG.E desc[UR6][R4.64], R9 ;  /* 0x0000000904007986 */ /* 0x000fe2000c101906 */
[----:B------:R-:W-:Y:S05]  /*01a0*/  EXIT ;  /* 0x000000000000794d */ /* 0x000fea0003800000 */
.L_x_0:
[----:B------:R-:W-:-:S00]  /*01b0*/  BRA `(.L_x_0) ;  /* 0xfffffffc00fc7947 */ /* 0x000fc0000383ffff */
[----:B------:R-:W-:-:S00]  /*01c0*/  NOP ;  /* 0x0000000000007918 */ /* 0x000fc00000000000 */
        /* <DEDUP_REMOVED lines=11> */
.L_x_1:


//--------------------- .nv.shared.reserved.0     --------------------------
	.section	.nv.shared.reserved.0,"aw",@nobits
	.weak		__nv_reservedSMEM_offset_0_alias
	.size		__nv_reservedSMEM_offset_0_alias, 0, 64
	.other		__nv_reservedSMEM_offset_0_alias,@"STO_CUDA_RESERVED_SHARED STV_DEFAULT"
__nv_reservedSMEM_offset_0_alias:
	.zero		0
	.zero		64


//--------------------- .nv.constant0._Z7stenciliPfPKf --------------------------
	.section	.nv.constant0._Z7stenciliPfPKf,"a",@progbits
	.sectionflags	@""
	.align	4
.nv.constant0._Z7stenciliPfPKf:
	.zero		920


//--------------------- SYMBOLS --------------------------

	.type		.nv.reservedSmem.offset0,@object
	.size		.nv.reservedSmem.offset0,0x4
